//
// Generated by NVIDIA NVVM Compiler
//
// Compiler Build ID: CL-36424714
// Cuda compilation tools, release 13.0, V13.0.88
// Based on NVVM 20.0.0
//

.version 9.0
.target sm_100
.address_size 64

	// .globl	_Z3dotPfS_S_j
// _ZZ3dotPfS_S_jE4temp has been demoted

.visible .entry _Z3dotPfS_S_j(
	.param .u64 .ptr .align 1 _Z3dotPfS_S_j_param_0,
	.param .u64 .ptr .align 1 _Z3dotPfS_S_j_param_1,
	.param .u64 .ptr .align 1 _Z3dotPfS_S_j_param_2,
	.param .u32 _Z3dotPfS_S_j_param_3
)
{
	.reg .pred 	%p<13>;
	.reg .b32 	%r<9>;
	.reg .b32 	%f<35>;
	.reg .b64 	%rd<12>;
	// demoted variable
	.shared .align 4 .b8 _ZZ3dotPfS_S_jE4temp[4096];
	ld.param.u64 	%rd1, [_Z3dotPfS_S_j_param_0];
	ld.param.u64 	%rd2, [_Z3dotPfS_S_j_param_1];
	ld.param.u64 	%rd3, [_Z3dotPfS_S_j_param_2];
	ld.param.u32 	%r5, [_Z3dotPfS_S_j_param_3];
	mov.u32 	%r1, %ctaid.x;
	mov.u32 	%r2, %tid.x;
	shl.b32 	%r6, %r1, 10;
	or.b32  	%r3, %r6, %r2;
	setp.ge.u32 	%p1, %r3, %r5;
	shl.b32 	%r7, %r2, 2;
	mov.u32 	%r8, _ZZ3dotPfS_S_jE4temp;
	add.s32 	%r4, %r8, %r7;
	@%p1 bra 	$L__BB0_2;
	cvta.to.global.u64 	%rd4, %rd1;
	cvta.to.global.u64 	%rd5, %rd2;
	mul.wide.u32 	%rd6, %r3, 4;
	add.s64 	%rd7, %rd4, %rd6;
	ld.global.f32 	%f1, [%rd7];
	add.s64 	%rd8, %rd5, %rd6;
	ld.global.f32 	%f2, [%rd8];
	mul.f32 	%f3, %f1, %f2;
	st.shared.f32 	[%r4], %f3;
$L__BB0_2:
	bar.sync 	0;
	setp.gt.u32 	%p2, %r2, 511;
	@%p2 bra 	$L__BB0_4;
	ld.shared.f32 	%f4, [%r4+2048];
	ld.shared.f32 	%f5, [%r4];
	add.f32 	%f6, %f4, %f5;
	st.shared.f32 	[%r4], %f6;
$L__BB0_4:
	bar.sync 	0;
	setp.gt.u32 	%p3, %r2, 255;
	@%p3 bra 	$L__BB0_6;
	ld.shared.f32 	%f7, [%r4+1024];
	ld.shared.f32 	%f8, [%r4];
	add.f32 	%f9, %f7, %f8;
	st.shared.f32 	[%r4], %f9;
$L__BB0_6:
	bar.sync 	0;
	setp.gt.u32 	%p4, %r2, 127;
	@%p4 bra 	$L__BB0_8;
	ld.shared.f32 	%f10, [%r4+512];
	ld.shared.f32 	%f11, [%r4];
	add.f32 	%f12, %f10, %f11;
	st.shared.f32 	[%r4], %f12;
$L__BB0_8:
	bar.sync 	0;
	setp.gt.u32 	%p5, %r2, 63;
	@%p5 bra 	$L__BB0_10;
	ld.shared.f32 	%f13, [%r4+256];
	ld.shared.f32 	%f14, [%r4];
	add.f32 	%f15, %f13, %f14;
	st.shared.f32 	[%r4], %f15;
$L__BB0_10:
	bar.sync 	0;
	setp.gt.u32 	%p6, %r2, 31;
	@%p6 bra 	$L__BB0_12;
	ld.shared.f32 	%f16, [%r4+128];
	ld.shared.f32 	%f17, [%r4];
	add.f32 	%f18, %f16, %f17;
	st.shared.f32 	[%r4], %f18;
$L__BB0_12:
	bar.sync 	0;
	setp.gt.u32 	%p7, %r2, 15;
	@%p7 bra 	$L__BB0_14;
	ld.shared.f32 	%f19, [%r4+64];
	ld.shared.f32 	%f20, [%r4];
	add.f32 	%f21, %f19, %f20;
	st.shared.f32 	[%r4], %f21;
$L__BB0_14:
	bar.sync 	0;
	setp.gt.u32 	%p8, %r2, 7;
	@%p8 bra 	$L__BB0_16;
	ld.shared.f32 	%f22, [%r4+32];
	ld.shared.f32 	%f23, [%r4];
	add.f32 	%f24, %f22, %f23;
	st.shared.f32 	[%r4], %f24;
$L__BB0_16:
	bar.sync 	0;
	setp.gt.u32 	%p9, %r2, 3;
	@%p9 bra 	$L__BB0_18;
	ld.shared.f32 	%f25, [%r4+16];
	ld.shared.f32 	%f26, [%r4];
	add.f32 	%f27, %f25, %f26;
	st.shared.f32 	[%r4], %f27;
$L__BB0_18:
	bar.sync 	0;
	setp.gt.u32 	%p10, %r2, 1;
	@%p10 bra 	$L__BB0_20;
	ld.shared.f32 	%f28, [%r4+8];
	ld.shared.f32 	%f29, [%r4];
	add.f32 	%f30, %f28, %f29;
	st.shared.f32 	[%r4], %f30;
$L__BB0_20:
	bar.sync 	0;
	setp.ne.s32 	%p11, %r2, 0;
	@%p11 bra 	$L__BB0_22;
	ld.shared.f32 	%f31, [_ZZ3dotPfS_S_jE4temp+4];
	ld.shared.f32 	%f32, [%r4];
	add.f32 	%f33, %f31, %f32;
	st.shared.f32 	[%r4], %f33;
$L__BB0_22:
	setp.ne.s32 	%p12, %r2, 0;
	bar.sync 	0;
	@%p12 bra 	$L__BB0_24;
	ld.shared.f32 	%f34, [_ZZ3dotPfS_S_jE4temp];
	cvta.to.global.u64 	%rd9, %rd3;
	mul.wide.u32 	%rd10, %r1, 4;
	add.s64 	%rd11, %rd9, %rd10;
	st.global.f32 	[%rd11], %f34;
$L__BB0_24:
	ret;

}


// ===== COMPILED SASS (sm_100) =====

	.target	sm_100

	.elftype	@"ET_EXEC"


//--------------------- .note.nv.tkinfo           --------------------------
	.section	.note.nv.tkinfo,"",@"SHT_NOTE"
	.sectionflags	@"SHF_NOTE_NV_TKINFO"
	.tkinfo
        /*0018*/ 	.word	0x00000002
        /*0030*/ 	.string	""
        /*0030*/ 	.string	"ptxas"
        /*0030*/ 	.string	"Cuda compilation tools, release 13.0, V13.0.88"
        /*0030*/ 	.string	"Build cuda_13.0.r13.0/compiler.36424714_0"
        /*0030*/ 	.string	"-arch sm_100 -m 64 "



//--------------------- .note.nv.cuinfo           --------------------------
	.section	.note.nv.cuinfo,"",@"SHT_NOTE"
	.sectionflags	@"SHF_NOTE_NV_CUINFO"
        /*0018*/ 	.short	0x0002
        /*001a*/ 	.short	0x0064
        /*001c*/ 	.short	0x0082
	.zero		2


//--------------------- .nv.info                  --------------------------
	.section	.nv.info,"",@"SHT_CUDA_INFO"
	.align	4


	//----- nvinfo : EIATTR_REGCOUNT
	.align		4
        /*0000*/ 	.byte	0x04, 0x2f
        /*0002*/ 	.short	(.L_1 - .L_0)
	.align		4
.L_0:
        /*0004*/ 	.word	index@(_Z3dotPfS_S_j)
        /*0008*/ 	.word	0x0000000c


	//----- nvinfo : EIATTR_FRAME_SIZE
	.align		4
.L_1:
        /*000c*/ 	.byte	0x04, 0x11
        /*000e*/ 	.short	(.L_3 - .L_2)
	.align		4
.L_2:
        /*0010*/ 	.word	index@(_Z3dotPfS_S_j)
        /*0014*/ 	.word	0x00000000


	//----- nvinfo : EIATTR_MIN_STACK_SIZE
	.align		4
.L_3:
        /*0018*/ 	.byte	0x04, 0x12
        /*001a*/ 	.short	(.L_5 - .L_4)
	.align		4
.L_4:
        /*001c*/ 	.word	index@(_Z3dotPfS_S_j)
        /*0020*/ 	.word	0x00000000
.L_5:


//--------------------- .nv.compat                --------------------------
	.section	.nv.compat,"",@"SHT_CUDA_COMPAT_INFO"
	.align	4
        /*0000*/ 	.byte	0x02, 0x09, 0x00, 0x00, 0x02, 0x02, 0x01, 0x00, 0x02, 0x05, 0x05, 0x00, 0x03, 0x07, 0x01, 0x01
        /*0010*/ 	.byte	0x02, 0x03, 0x00, 0x00, 0x02, 0x06, 0x01, 0x00, 0x04, 0x0b, 0x08, 0x00, 0x09, 0x00, 0x00, 0x00
        /*0020*/ 	.byte	0x00, 0x00, 0x00, 0x00


//--------------------- .nv.info._Z3dotPfS_S_j    --------------------------
	.section	.nv.info._Z3dotPfS_S_j,"",@"SHT_CUDA_INFO"
	.sectionflags	@""
	.align	4


	//----- nvinfo : EIATTR_CUDA_API_VERSION
	.align		4
        /*0000*/ 	.byte	0x04, 0x37
        /*0002*/ 	.short	(.L_7 - .L_6)
.L_6:
        /*0004*/ 	.word	0x00000082


	//----- nvinfo : EIATTR_KPARAM_INFO
	.align		4
.L_7:
        /*0008*/ 	.byte	0x04, 0x17
        /*000a*/ 	.short	(.L_9 - .L_8)
.L_8:
        /*000c*/ 	.word	0x00000000
        /*0010*/ 	.short	0x0003
        /*0012*/ 	.short	0x0018
        /*0014*/ 	.byte	0x00, 0xf0, 0x11, 0x00


	//----- nvinfo : EIATTR_KPARAM_INFO
	.align		4
.L_9:
        /*0018*/ 	.byte	0x04, 0x17
        /*001a*/ 	.short	(.L_11 - .L_10)
.L_10:
        /*001c*/ 	.word	0x00000000
        /*0020*/ 	.short	0x0002
        /*0022*/ 	.short	0x0010
        /*0024*/ 	.byte	0x00, 0xf5, 0x21, 0x00


	//----- nvinfo : EIATTR_KPARAM_INFO
	.align		4
.L_11:
        /*0028*/ 	.byte	0x04, 0x17
        /*002a*/ 	.short	(.L_13 - .L_12)
.L_12:
        /*002c*/ 	.word	0x00000000
        /*0030*/ 	.short	0x0001
        /*0032*/ 	.short	0x0008
        /*0034*/ 	.byte	0x00, 0xf5, 0x21, 0x00


	//----- nvinfo : EIATTR_KPARAM_INFO
	.align		4
.L_13:
        /*0038*/ 	.byte	0x04, 0x17
        /*003a*/ 	.short	(.L_15 - .L_14)
.L_14:
        /*003c*/ 	.word	0x00000000
        /*0040*/ 	.short	0x0000
        /*0042*/ 	.short	0x0000
        /*0044*/ 	.byte	0x00, 0xf5, 0x21, 0x00


	//----- nvinfo : EIATTR_SPARSE_MMA_MASK
	.align		4
.L_15:
        /*0048*/ 	.byte	0x03, 0x50
        /*004a*/ 	.short	0x0000


	//----- nvinfo : EIATTR_MAXREG_COUNT
	.align		4
        /*004c*/ 	.byte	0x03, 0x1b
        /*004e*/ 	.short	0x00ff


	//----- nvinfo : EIATTR_NUM_BARRIERS
	.align		4
        /*0050*/ 	.byte	0x02, 0x4c
        /*0052*/ 	.byte	0x01
	.zero		1


	//----- nvinfo : EIATTR_MERCURY_ISA_VERSION
	.align		4
        /*0054*/ 	.byte	0x03, 0x5f
        /*0056*/ 	.short	0x0101


	//----- nvinfo : EIATTR_VRC_CTA_INIT_COUNT
	.align		4
        /*0058*/ 	.byte	0x02, 0x4a
	.zero		1
	.zero		1


	//----- nvinfo : EIATTR_EXIT_INSTR_OFFSETS
	.align		4
        /*005c*/ 	.byte	0x04, 0x1c
        /*005e*/ 	.short	(.L_17 - .L_16)


	//   ....[0]....
.L_16:
        /*0060*/ 	.word	0x00000510


	//   ....[1]....
        /*0064*/ 	.word	0x00000560


	//----- nvinfo : EIATTR_CBANK_PARAM_SIZE
	.align		4
.L_17:
        /*0068*/ 	.byte	0x03, 0x19
        /*006a*/ 	.short	0x001c


	//----- nvinfo : EIATTR_PARAM_CBANK
	.align		4
        /*006c*/ 	.byte	0x04, 0x0a
        /*006e*/ 	.short	(.L_19 - .L_18)
	.align		4
.L_18:
        /*0070*/ 	.word	index@(.nv.constant0._Z3dotPfS_S_j)
        /*0074*/ 	.short	0x0380
        /*0076*/ 	.short	0x001c


	//----- nvinfo : EIATTR_SW_WAR
	.align		4
.L_19:
        /*0078*/ 	.byte	0x04, 0x36
        /*007a*/ 	.short	(.L_21 - .L_20)
.L_20:
        /*007c*/ 	.word	0x00000008
.L_21:


//--------------------- .nv.callgraph             --------------------------
	.section	.nv.callgraph,"",@"SHT_CUDA_CALLGRAPH"
	.align	4
	.sectionentsize	8
	.align		4
        /*0000*/ 	.word	0x00000000
	.align		4
        /*0004*/ 	.word	0xffffffff
	.align		4
        /*0008*/ 	.word	0x00000000
	.align		4
        /*000c*/ 	.word	0xfffffffe
	.align		4
        /*0010*/ 	.word	0x00000000
	.align		4
        /*0014*/ 	.word	0xfffffffd
	.align		4
        /*0018*/ 	.word	0x00000000
	.align		4
        /*001c*/ 	.word	0xfffffffc


//--------------------- .text._Z3dotPfS_S_j       --------------------------
	.section	.text._Z3dotPfS_S_j,"ax",@progbits
	.align	128
        .global         _Z3dotPfS_S_j
        .type           _Z3dotPfS_S_j,@function
        .size           _Z3dotPfS_S_j,(.L_x_1 - _Z3dotPfS_S_j)
        .other          _Z3dotPfS_S_j,@"STO_CUDA_ENTRY STV_DEFAULT"
_Z3dotPfS_S_j:
.text._Z3dotPfS_S_j:
[----:B------:R-:W-:Y:S01]  /*0000*/  LDC R1, c[0x0][0x37c] ;  /* 0x0000df00ff017b82 */ /* 0x000fe20000000800 */
[----:B------:R-:W0:Y:S01]  /*0010*/  S2R R0, SR_CTAID.X ;  /* 0x0000000000007919 */ /* 0x000e220000002500 */
[----:B------:R-:W1:Y:S06]  /*0020*/  LDCU UR4, c[0x0][0x398] ;  /* 0x00007300ff0477ac */ /* 0x000e6c0008000800 */
[----:B------:R-:W2:Y:S01]  /*0030*/  LDC.64 R4, c[0x0][0x380] ;  /* 0x0000e000ff047b82 */ /* 0x000ea20000000a00 */
[----:B------:R-:W3:Y:S01]  /*0040*/  S2R R2, SR_TID.X ;  /* 0x0000000000027919 */ /* 0x000ee20000002100 */
[----:B------:R-:W4:Y:S06]  /*0050*/  LDCU.64 UR6, c[0x0][0x358] ;  /* 0x00006b00ff0677ac */ /* 0x000f2c0008000a00 */
[----:B------:R-:W5:Y:S01]  /*0060*/  LDC.64 R6, c[0x0][0x388] ;  /* 0x0000e200ff067b82 */ /* 0x000f620000000a00 */
[----:B0-----:R-:W-:-:S04]  /*0070*/  SHF.L.U32 R3, R0, 0xa, RZ ;  /* 0x0000000a00037819 */ /* 0x001fc800000006ff */
[----:B---3--:R-:W-:-:S04]  /*0080*/  LOP3.LUT R3, R3, R2, RZ, 0xfc, !PT ;  /* 0x0000000203037212 */ /* 0x008fc800078efcff */
[----:B-1----:R-:W-:-:S13]  /*0090*/  ISETP.GE.U32.AND P1, PT, R3, UR4, PT ;  /* 0x0000000403007c0c */ /* 0x002fda000bf26070 */
[----:B--2---:R-:W-:-:S04]  /*00a0*/  @!P1 IMAD.WIDE.U32 R4, R3, 0x4, R4 ;  /* 0x0000000403049825 */ /* 0x004fc800078e0004 */
[----:B-----5:R-:W-:Y:S02]  /*00b0*/  @!P1 IMAD.WIDE.U32 R6, R3, 0x4, R6 ;  /* 0x0000000403069825 */ /* 0x020fe400078e0006 */
[----:B----4-:R-:W2:Y:S04]  /*00c0*/  @!P1 LDG.E R4, desc[UR6][R4.64] ;  /* 0x0000000604049981 */ /* 0x010ea8000c1e1900 */
[----:B------:R-:W2:Y:S01]  /*00d0*/  @!P1 LDG.E R7, desc[UR6][R6.64] ;  /* 0x0000000606079981 */ /* 0x000ea2000c1e1900 */
[----:B------:R-:W0:Y:S01]  /*00e0*/  S2UR UR5, SR_CgaCtaId ;  /* 0x00000000000579c3 */ /* 0x000e220000008800 */
[----:B------:R-:W-:Y:S01]  /*00f0*/  UMOV UR4, 0x400 ;  /* 0x0000040000047882 */ /* 0x000fe20000000000 */
[----:B------:R-:W-:Y:S01]  /*0100*/  ISETP.GT.U32.AND P0, PT, R2, 0x1ff, PT ;  /* 0x000001ff0200780c */ /* 0x000fe20003f04070 */
[----:B0-----:R-:W-:-:S06]  /*0110*/  ULEA UR4, UR5, UR4, 0x18 ;  /* 0x0000000405047291 */ /* 0x001fcc000f8ec0ff */
[----:B------:R-:W-:Y:S01]  /*0120*/  LEA R3, R2, UR4, 0x2 ;  /* 0x0000000402037c11 */ /* 0x000fe2000f8e10ff */
[----:B--2---:R-:W-:-:S05]  /*0130*/  @!P1 FMUL R8, R4, R7 ;  /* 0x0000000704089220 */ /* 0x004fca0000400000 */
[----:B------:R-:W-:Y:S01]  /*0140*/  @!P1 STS [R3], R8 ;  /* 0x0000000803009388 */ /* 0x000fe20000000800 */
[----:B------:R-:W-:Y:S01]  /*0150*/  BAR.SYNC.DEFER_BLOCKING 0x0 ;  /* 0x0000000000007b1d */ /* 0x000fe20000010000 */
[----:B------:R-:W-:-:S05]  /*0160*/  ISETP.GT.U32.AND P1, PT, R2, 0xff, PT ;  /* 0x000000ff0200780c */ /* 0x000fca0003f24070 */
[----:B------:R-:W-:Y:S04]  /*0170*/  @!P0 LDS R9, [R3+0x800] ;  /* 0x0008000003098984 */ /* 0x000fe80000000800 */
[----:B------:R-:W0:Y:S02]  /*0180*/  @!P0 LDS R4, [R3] ;  /* 0x0000000003048984 */ /* 0x000e240000000800 */
[----:B0-----:R-:W-:-:S05]  /*0190*/  @!P0 FADD R4, R9, R4 ;  /* 0x0000000409048221 */ /* 0x001fca0000000000 */
        /* <DEDUP_REMOVED lines=44> */
[----:B------:R-:W-:-:S05]  /*0460*/  ISETP.NE.AND P1, PT, R2, RZ, PT ;  /* 0x000000ff0200720c */ /* 0x000fca0003f25270 */
[----:B------:R-:W-:Y:S04]  /*0470*/  @!P0 LDS R5, [R3+0x8] ;  /* 0x0000080003058984 */ /* 0x000fe80000000800 */
[----:B------:R-:W0:Y:S02]  /*0480*/  @!P0 LDS R8, [R3] ;  /* 0x0000000003088984 */ /* 0x000e240000000800 */
[----:B0-----:R-:W-:-:S05]  /*0490*/  @!P0 FADD R8, R5, R8 ;  /* 0x0000000805088221 */ /* 0x001fca0000000000 */
[----:B------:R-:W-:Y:S01]  /*04a0*/  @!P0 STS [R3], R8 ;  /* 0x0000000803008388 */ /* 0x000fe20000000800 */
[----:B------:R-:W-:Y:S06]  /*04b0*/  BAR.SYNC.DEFER_BLOCKING 0x0 ;  /* 0x0000000000007b1d */ /* 0x000fec0000010000 */
[----:B------:R-:W-:Y:S04]  /*04c0*/  @!P1 LDS R2, [UR4+0x4] ;  /* 0x00000404ff029984 */ /* 0x000fe80008000800 */
[----:B------:R-:W0:Y:S02]  /*04d0*/  @!P1 LDS R5, [R3] ;  /* 0x0000000003059984 */ /* 0x000e240000000800 */
[----:B0-----:R-:W-:-:S05]  /*04e0*/  @!P1 FADD R2, R2, R5 ;  /* 0x0000000502029221 */ /* 0x001fca0000000000 */
[----:B------:R0:W-:Y:S01]  /*04f0*/  @!P1 STS [R3], R2 ;  /* 0x0000000203009388 */ /* 0x0001e20000000800 */
[----:B------:R-:W-:Y:S06]  /*0500*/  BAR.SYNC.DEFER_BLOCKING 0x0 ;  /* 0x0000000000007b1d */ /* 0x000fec0000010000 */
[----:B------:R-:W-:Y:S05]  /*0510*/  @P1 EXIT ;  /* 0x000000000000194d */ /* 0x000fea0003800000 */
[----:B------:R-:W1:Y:S01]  /*0520*/  LDS R5, [UR4] ;  /* 0x00000004ff057984 */ /* 0x000e620008000800 */
[----:B0-----:R-:W0:Y:S02]  /*0530*/  LDC.64 R2, c[0x0][0x390] ;  /* 0x0000e400ff027b82 */ /* 0x001e240000000a00 */
[----:B0-----:R-:W-:-:S05]  /*0540*/  IMAD.WIDE.U32 R2, R0, 0x4, R2 ;  /* 0x0000000400027825 */ /* 0x001fca00078e0002 */
[----:B-1----:R-:W-:Y:S01]  /*0550*/  STG.E desc[UR6][R2.64], R5 ;  /* 0x0000000502007986 */ /* 0x002fe2000c101906 */
[----:B------:R-:W-:Y:S05]  /*0560*/  EXIT ;  /* 0x000000000000794d */ /* 0x000fea0003800000 */
.L_x_0:
[----:B------:R-:W-:-:S00]  /*0570*/  BRA `(.L_x_0) ;  /* 0xfffffffc00fc7947 */ /* 0x000fc0000383ffff */
[----:B------:R-:W-:-:S00]  /*0580*/  NOP ;  /* 0x0000000000007918 */ /* 0x000fc00000000000 */
[----:B------:R-:W-:-:S00]  /*0590*/  NOP ;  /* 0x0000000000007918 */ /* 0x000fc00000000000 */
[----:B------:R-:W-:-:S00]  /*05a0*/  NOP ;  /* 0x0000000000007918 */ /* 0x000fc00000000000 */
[----:B------:R-:W-:-:S00]  /*05b0*/  NOP ;  /* 0x0000000000007918 */ /* 0x000fc00000000000 */
[----:B------:R-:W-:-:S00]  /*05c0*/  NOP ;  /* 0x0000000000007918 */ /* 0x000fc00000000000 */
[----:B------:R-:W-:-:S00]  /*05d0*/  NOP ;  /* 0x0000000000007918 */ /* 0x000fc00000000000 */
[----:B------:R-:W-:-:S00]  /*05e0*/  NOP ;  /* 0x0000000000007918 */ /* 0x000fc00000000000 */
[----:B------:R-:W-:-:S00]  /*05f0*/  NOP ;  /* 0x0000000000007918 */ /* 0x000fc00000000000 */
.L_x_1:


//--------------------- .nv.shared._Z3dotPfS_S_j  --------------------------
	.section	.nv.shared._Z3dotPfS_S_j,"aw",@nobits
	.sectionflags	@""
	.align	4
.nv.shared._Z3dotPfS_S_j:
	.zero		5120


//--------------------- .nv.shared.reserved.0     --------------------------
	.section	.nv.shared.reserved.0,"aw",@nobits
	.weak		__nv_reservedSMEM_offset_0_alias
	.size		__nv_reservedSMEM_offset_0_alias, 0, 64
	.other		__nv_reservedSMEM_offset_0_alias,@"STO_CUDA_RESERVED_SHARED STV_DEFAULT"
__nv_reservedSMEM_offset_0_alias:
	.zero		0
	.zero		64


//--------------------- .nv.constant0._Z3dotPfS_S_j --------------------------
	.section	.nv.constant0._Z3dotPfS_S_j,"a",@progbits
	.sectionflags	@""
	.align	4
.nv.constant0._Z3dotPfS_S_j:
	.zero		924


//--------------------- SYMBOLS --------------------------

	.type		.nv.reservedSmem.offset0,@object
	.size		.nv.reservedSmem.offset0,0x4
	.type		.nv.reservedSmem.cap,@object
	.size		.nv.reservedSmem.cap,0x4
